//
// Generated by NVIDIA NVVM Compiler
//
// Compiler Build ID: CL-36424714
// Cuda compilation tools, release 13.0, V13.0.88
// Based on NVVM 20.0.0
//

.version 9.0
.target sm_100
.address_size 64

.extern .shared .align 16 .b8 shist[];

.entry _Z22histogram_range_kernelPKhPjjii(
	.param .u64 .ptr .align 1 _Z22histogram_range_kernelPKhPjjii_param_0,
	.param .u64 .ptr .align 1 _Z22histogram_range_kernelPKhPjjii_param_1,
	.param .u32 _Z22histogram_range_kernelPKhPjjii_param_2,
	.param .u32 _Z22histogram_range_kernelPKhPjjii_param_3,
	.param .u32 _Z22histogram_range_kernelPKhPjjii_param_4
)
{
	.reg .pred 	%p<16>;
	.reg .b16 	%rs<2>;
	.reg .b32 	%r<150>;
	.reg .b64 	%rd<9>;

	ld.param.u64 	%rd3, [_Z22histogram_range_kernelPKhPjjii_param_0];
	ld.param.u64 	%rd4, [_Z22histogram_range_kernelPKhPjjii_param_1];
	ld.param.u32 	%r50, [_Z22histogram_range_kernelPKhPjjii_param_2];
	ld.param.u32 	%r51, [_Z22histogram_range_kernelPKhPjjii_param_3];
	ld.param.u32 	%r52, [_Z22histogram_range_kernelPKhPjjii_param_4];
	sub.s32 	%r1, %r52, %r51;
	add.s32 	%r2, %r1, 1;
	mov.u32 	%r3, %ntid.x;
	add.s32 	%r4, %r3, 31;
	shr.u32 	%r5, %r4, 5;
	mov.u32 	%r135, %tid.x;
	mad.lo.s32 	%r7, %r5, %r1, %r5;
	setp.ge.s32 	%p1, %r135, %r7;
	@%p1 bra 	$L__BB0_3;
	mov.u32 	%r133, %r135;
$L__BB0_2:
	shl.b32 	%r53, %r133, 2;
	mov.u32 	%r54, shist;
	add.s32 	%r55, %r54, %r53;
	mov.b32 	%r56, 0;
	st.shared.u32 	[%r55], %r56;
	add.s32 	%r133, %r133, %r3;
	setp.lt.s32 	%p2, %r133, %r7;
	@%p2 bra 	$L__BB0_2;
$L__BB0_3:
	bar.sync 	0;
	mov.u32 	%r57, %ctaid.x;
	mad.lo.s32 	%r134, %r57, %r3, %r135;
	setp.ge.u32 	%p3, %r134, %r50;
	@%p3 bra 	$L__BB0_8;
	shr.u32 	%r58, %r135, 5;
	mul.lo.s32 	%r11, %r2, %r58;
	cvta.to.global.u64 	%rd1, %rd3;
	mov.u32 	%r59, %nctaid.x;
	mul.lo.s32 	%r12, %r3, %r59;
$L__BB0_5:
	cvt.u64.u32 	%rd5, %r134;
	add.s64 	%rd6, %rd1, %rd5;
	ld.global.nc.u8 	%rs1, [%rd6];
	cvt.u32.u8 	%r60, %rs1;
	sub.s32 	%r14, %r60, %r51;
	setp.gt.u32 	%p4, %r14, %r1;
	@%p4 bra 	$L__BB0_7;
	add.s32 	%r61, %r14, %r11;
	shl.b32 	%r62, %r61, 2;
	mov.u32 	%r63, shist;
	add.s32 	%r64, %r63, %r62;
	atom.shared.add.u32 	%r65, [%r64], 1;
$L__BB0_7:
	add.s32 	%r134, %r134, %r12;
	setp.lt.u32 	%p5, %r134, %r50;
	@%p5 bra 	$L__BB0_5;
$L__BB0_8:
	bar.sync 	0;
	setp.gt.s32 	%p6, %r135, %r1;
	@%p6 bra 	$L__BB0_24;
	add.s32 	%r16, %r5, -1;
	and.b32  	%r66, %r5, 7;
	add.s32 	%r17, %r66, -1;
	and.b32  	%r18, %r5, 120;
	and.b32  	%r19, %r4, 224;
	and.b32  	%r20, %r4, 96;
	and.b32  	%r21, %r4, 32;
	and.b32  	%r68, %r5, 134217720;
	neg.s32 	%r22, %r68;
	shl.b32 	%r23, %r2, 5;
	cvta.to.global.u64 	%rd2, %rd4;
$L__BB0_10:
	setp.lt.u32 	%p7, %r16, 7;
	mov.b32 	%r144, 0;
	mov.u32 	%r149, %r144;
	@%p7 bra 	$L__BB0_13;
	shl.b32 	%r72, %r135, 2;
	mov.u32 	%r73, shist;
	add.s32 	%r136, %r73, %r72;
	mov.b32 	%r138, 0;
	mov.u32 	%r137, %r22;
	mov.u32 	%r149, %r138;
$L__BB0_12:
	.pragma "nounroll";
	mad.lo.s32 	%r74, %r138, %r2, %r135;
	shl.b32 	%r75, %r74, 2;
	add.s32 	%r77, %r73, %r75;
	ld.shared.u32 	%r78, [%r136];
	add.s32 	%r79, %r78, %r149;
	shl.b32 	%r80, %r2, 2;
	add.s32 	%r81, %r77, %r80;
	ld.shared.u32 	%r82, [%r81];
	add.s32 	%r83, %r82, %r79;
	add.s32 	%r84, %r81, %r80;
	ld.shared.u32 	%r85, [%r84];
	add.s32 	%r86, %r85, %r83;
	add.s32 	%r87, %r84, %r80;
	ld.shared.u32 	%r88, [%r87];
	add.s32 	%r89, %r88, %r86;
	add.s32 	%r90, %r87, %r80;
	ld.shared.u32 	%r91, [%r90];
	add.s32 	%r92, %r91, %r89;
	add.s32 	%r93, %r90, %r80;
	ld.shared.u32 	%r94, [%r93];
	add.s32 	%r95, %r94, %r92;
	add.s32 	%r96, %r93, %r80;
	ld.shared.u32 	%r97, [%r96];
	add.s32 	%r98, %r97, %r95;
	add.s32 	%r99, %r96, %r80;
	ld.shared.u32 	%r100, [%r99];
	add.s32 	%r149, %r100, %r98;
	add.s32 	%r138, %r138, 8;
	add.s32 	%r137, %r137, 8;
	add.s32 	%r136, %r136, %r23;
	setp.ne.s32 	%p8, %r137, 0;
	mov.u32 	%r144, %r18;
	@%p8 bra 	$L__BB0_12;
$L__BB0_13:
	setp.eq.s32 	%p9, %r19, 0;
	@%p9 bra 	$L__BB0_21;
	setp.lt.u32 	%p10, %r17, 3;
	@%p10 bra 	$L__BB0_16;
	mad.lo.s32 	%r102, %r144, %r2, %r135;
	shl.b32 	%r103, %r102, 2;
	mov.u32 	%r104, shist;
	add.s32 	%r105, %r104, %r103;
	ld.shared.u32 	%r106, [%r105];
	add.s32 	%r107, %r106, %r149;
	shl.b32 	%r108, %r2, 2;
	add.s32 	%r109, %r105, %r108;
	ld.shared.u32 	%r110, [%r109];
	add.s32 	%r111, %r110, %r107;
	add.s32 	%r112, %r109, %r108;
	ld.shared.u32 	%r113, [%r112];
	add.s32 	%r114, %r113, %r111;
	add.s32 	%r115, %r112, %r108;
	ld.shared.u32 	%r116, [%r115];
	add.s32 	%r149, %r116, %r114;
	add.s32 	%r144, %r144, 4;
$L__BB0_16:
	setp.eq.s32 	%p11, %r20, 0;
	@%p11 bra 	$L__BB0_21;
	setp.eq.s32 	%p12, %r20, 32;
	@%p12 bra 	$L__BB0_19;
	mad.lo.s32 	%r118, %r144, %r2, %r135;
	shl.b32 	%r119, %r118, 2;
	mov.u32 	%r120, shist;
	add.s32 	%r121, %r120, %r119;
	ld.shared.u32 	%r122, [%r121];
	add.s32 	%r123, %r122, %r149;
	shl.b32 	%r124, %r2, 2;
	add.s32 	%r125, %r121, %r124;
	ld.shared.u32 	%r126, [%r125];
	add.s32 	%r149, %r126, %r123;
	add.s32 	%r144, %r144, 2;
$L__BB0_19:
	setp.eq.s32 	%p13, %r21, 0;
	@%p13 bra 	$L__BB0_21;
	mad.lo.s32 	%r127, %r144, %r2, %r135;
	shl.b32 	%r128, %r127, 2;
	mov.u32 	%r129, shist;
	add.s32 	%r130, %r129, %r128;
	ld.shared.u32 	%r131, [%r130];
	add.s32 	%r149, %r131, %r149;
$L__BB0_21:
	setp.eq.s32 	%p14, %r149, 0;
	@%p14 bra 	$L__BB0_23;
	mul.wide.s32 	%rd7, %r135, 4;
	add.s64 	%rd8, %rd2, %rd7;
	atom.global.add.u32 	%r132, [%rd8], %r149;
$L__BB0_23:
	add.s32 	%r135, %r135, %r3;
	setp.le.s32 	%p15, %r135, %r1;
	@%p15 bra 	$L__BB0_10;
$L__BB0_24:
	ret;

}


// ===== COMPILED SASS (sm_100) =====

	.target	sm_100

	.elftype	@"ET_EXEC"


//--------------------- .note.nv.tkinfo           --------------------------
	.section	.note.nv.tkinfo,"",@"SHT_NOTE"
	.sectionflags	@"SHF_NOTE_NV_TKINFO"
	.tkinfo
        /*0018*/ 	.word	0x00000002
        /*0030*/ 	.string	""
        /*0030*/ 	.string	"ptxas"
        /*0030*/ 	.string	"Cuda compilation tools, release 13.0, V13.0.88"
        /*0030*/ 	.string	"Build cuda_13.0.r13.0/compiler.36424714_0"
        /*0030*/ 	.string	"-arch sm_100 -m 64 "



//--------------------- .note.nv.cuinfo           --------------------------
	.section	.note.nv.cuinfo,"",@"SHT_NOTE"
	.sectionflags	@"SHF_NOTE_NV_CUINFO"
        /*0018*/ 	.short	0x0002
        /*001a*/ 	.short	0x0064
        /*001c*/ 	.short	0x0082
	.zero		2


//--------------------- .nv.info                  --------------------------
	.section	.nv.info,"",@"SHT_CUDA_INFO"
	.align	4


	//----- nvinfo : EIATTR_REGCOUNT
	.align		4
        /*0000*/ 	.byte	0x04, 0x2f
        /*0002*/ 	.short	(.L_1 - .L_0)
	.align		4
.L_0:
        /*0004*/ 	.word	index@(_Z22histogram_range_kernelPKhPjjii)
        /*0008*/ 	.word	0x0000001a


	//----- nvinfo : EIATTR_FRAME_SIZE
	.align		4
.L_1:
        /*000c*/ 	.byte	0x04, 0x11
        /*000e*/ 	.short	(.L_3 - .L_2)
	.align		4
.L_2:
        /*0010*/ 	.word	index@(_Z22histogram_range_kernelPKhPjjii)
        /*0014*/ 	.word	0x00000000


	//----- nvinfo : EIATTR_MIN_STACK_SIZE
	.align		4
.L_3:
        /*0018*/ 	.byte	0x04, 0x12
        /*001a*/ 	.short	(.L_5 - .L_4)
	.align		4
.L_4:
        /*001c*/ 	.word	index@(_Z22histogram_range_kernelPKhPjjii)
        /*0020*/ 	.word	0x00000000
.L_5:


//--------------------- .nv.compat                --------------------------
	.section	.nv.compat,"",@"SHT_CUDA_COMPAT_INFO"
	.align	4
        /*0000*/ 	.byte	0x02, 0x09, 0x00, 0x00, 0x02, 0x02, 0x01, 0x00, 0x02, 0x05, 0x05, 0x00, 0x03, 0x07, 0x01, 0x01
        /*0010*/ 	.byte	0x02, 0x03, 0x00, 0x00, 0x02, 0x06, 0x01, 0x00, 0x04, 0x0b, 0x08, 0x00, 0x09, 0x00, 0x00, 0x00
        /*0020*/ 	.byte	0x00, 0x00, 0x00, 0x00


//--------------------- .nv.info._Z22histogram_range_kernelPKhPjjii --------------------------
	.section	.nv.info._Z22histogram_range_kernelPKhPjjii,"",@"SHT_CUDA_INFO"
	.sectionflags	@""
	.align	4


	//----- nvinfo : EIATTR_CUDA_API_VERSION
	.align		4
        /*0000*/ 	.byte	0x04, 0x37
        /*0002*/ 	.short	(.L_7 - .L_6)
.L_6:
        /*0004*/ 	.word	0x00000082


	//----- nvinfo : EIATTR_KPARAM_INFO
	.align		4
.L_7:
        /*0008*/ 	.byte	0x04, 0x17
        /*000a*/ 	.short	(.L_9 - .L_8)
.L_8:
        /*000c*/ 	.word	0x00000000
        /*0010*/ 	.short	0x0004
        /*0012*/ 	.short	0x0018
        /*0014*/ 	.byte	0x00, 0xf0, 0x11, 0x00


	//----- nvinfo : EIATTR_KPARAM_INFO
	.align		4
.L_9:
        /*0018*/ 	.byte	0x04, 0x17
        /*001a*/ 	.short	(.L_11 - .L_10)
.L_10:
        /*001c*/ 	.word	0x00000000
        /*0020*/ 	.short	0x0003
        /*0022*/ 	.short	0x0014
        /*0024*/ 	.byte	0x00, 0xf0, 0x11, 0x00


	//----- nvinfo : EIATTR_KPARAM_INFO
	.align		4
.L_11:
        /*0028*/ 	.byte	0x04, 0x17
        /*002a*/ 	.short	(.L_13 - .L_12)
.L_12:
        /*002c*/ 	.word	0x00000000
        /*0030*/ 	.short	0x0002
        /*0032*/ 	.short	0x0010
        /*0034*/ 	.byte	0x00, 0xf0, 0x11, 0x00


	//----- nvinfo : EIATTR_KPARAM_INFO
	.align		4
.L_13:
        /*0038*/ 	.byte	0x04, 0x17
        /*003a*/ 	.short	(.L_15 - .L_14)
.L_14:
        /*003c*/ 	.word	0x00000000
        /*0040*/ 	.short	0x0001
        /*0042*/ 	.short	0x0008
        /*0044*/ 	.byte	0x00, 0xf5, 0x21, 0x00


	//----- nvinfo : EIATTR_KPARAM_INFO
	.align		4
.L_15:
        /*0048*/ 	.byte	0x04, 0x17
        /*004a*/ 	.short	(.L_17 - .L_16)
.L_16:
        /*004c*/ 	.word	0x00000000
        /*0050*/ 	.short	0x0000
        /*0052*/ 	.short	0x0000
        /*0054*/ 	.byte	0x00, 0xf5, 0x21, 0x00


	//----- nvinfo : EIATTR_SPARSE_MMA_MASK
	.align		4
.L_17:
        /*0058*/ 	.byte	0x03, 0x50
        /*005a*/ 	.short	0x0000


	//----- nvinfo : EIATTR_MAXREG_COUNT
	.align		4
        /*005c*/ 	.byte	0x03, 0x1b
        /*005e*/ 	.short	0x00ff


	//----- nvinfo : EIATTR_NUM_BARRIERS
	.align		4
        /*0060*/ 	.byte	0x02, 0x4c
        /*0062*/ 	.byte	0x01
	.zero		1


	//----- nvinfo : EIATTR_MERCURY_ISA_VERSION
	.align		4
        /*0064*/ 	.byte	0x03, 0x5f
        /*0066*/ 	.short	0x0101


	//----- nvinfo : EIATTR_VRC_CTA_INIT_COUNT
	.align		4
        /*0068*/ 	.byte	0x02, 0x4a
	.zero		1
	.zero		1


	//----- nvinfo : EIATTR_EXIT_INSTR_OFFSETS
	.align		4
        /*006c*/ 	.byte	0x04, 0x1c
        /*006e*/ 	.short	(.L_19 - .L_18)


	//   ....[0]....
.L_18:
        /*0070*/ 	.word	0x000003a0


	//   ....[1]....
        /*0074*/ 	.word	0x00000a40


	//----- nvinfo : EIATTR_CRS_STACK_SIZE
	.align		4
.L_19:
        /*0078*/ 	.byte	0x04, 0x1e
        /*007a*/ 	.short	(.L_21 - .L_20)
.L_20:
        /*007c*/ 	.word	0x00000000


	//----- nvinfo : EIATTR_CBANK_PARAM_SIZE
	.align		4
.L_21:
        /*0080*/ 	.byte	0x03, 0x19
        /*0082*/ 	.short	0x001c


	//----- nvinfo : EIATTR_PARAM_CBANK
	.align		4
        /*0084*/ 	.byte	0x04, 0x0a
        /*0086*/ 	.short	(.L_23 - .L_22)
	.align		4
.L_22:
        /*0088*/ 	.word	index@(.nv.constant0._Z22histogram_range_kernelPKhPjjii)
        /*008c*/ 	.short	0x0380
        /*008e*/ 	.short	0x001c


	//----- nvinfo : EIATTR_SW_WAR
	.align		4
.L_23:
        /*0090*/ 	.byte	0x04, 0x36
        /*0092*/ 	.short	(.L_25 - .L_24)
.L_24:
        /*0094*/ 	.word	0x00000008
.L_25:


//--------------------- .nv.callgraph             --------------------------
	.section	.nv.callgraph,"",@"SHT_CUDA_CALLGRAPH"
	.align	4
	.sectionentsize	8
	.align		4
        /*0000*/ 	.word	0x00000000
	.align		4
        /*0004*/ 	.word	0xffffffff
	.align		4
        /*0008*/ 	.word	0x00000000
	.align		4
        /*000c*/ 	.word	0xfffffffe
	.align		4
        /*0010*/ 	.word	0x00000000
	.align		4
        /*0014*/ 	.word	0xfffffffd
	.align		4
        /*0018*/ 	.word	0x00000000
	.align		4
        /*001c*/ 	.word	0xfffffffc


//--------------------- .text._Z22histogram_range_kernelPKhPjjii --------------------------
	.section	.text._Z22histogram_range_kernelPKhPjjii,"ax",@progbits
	.align	128
.text._Z22histogram_range_kernelPKhPjjii:
        .type           _Z22histogram_range_kernelPKhPjjii,@function
        .size           _Z22histogram_range_kernelPKhPjjii,(.L_x_17 - _Z22histogram_range_kernelPKhPjjii)
        .other          _Z22histogram_range_kernelPKhPjjii,@"STO_CUDA_ENTRY STV_DEFAULT"
_Z22histogram_range_kernelPKhPjjii:
[----:B------:R-:W-:Y:S08]  /*0000*/  LDC R1, c[0x0][0x37c] ;  /* 0x0000df00ff017b82 */ /* 0x000ff00000000800 */
[----:B------:R-:W0:Y:S01]  /*0010*/  LDC R0, c[0x0][0x360] ;  /* 0x0000d800ff007b82 */ /* 0x000e220000000800 */
[----:B------:R-:W1:Y:S01]  /*0020*/  S2R R3, SR_TID.X ;  /* 0x0000000000037919 */ /* 0x000e620000002100 */
[----:B------:R-:W2:Y:S01]  /*0030*/  LDCU UR4, c[0x0][0x398] ;  /* 0x00007300ff0477ac */ /* 0x000ea20008000800 */
[----:B------:R-:W-:Y:S05]  /*0040*/  BSSY.RECONVERGENT B0, `(.L_x_0) ;  /* 0x0000011000007945 */ /* 0x000fea0003800200 */
[----:B------:R-:W2:Y:S01]  /*0050*/  LDC R2, c[0x0][0x394] ;  /* 0x0000e500ff027b82 */ /* 0x000ea20000000800 */
[----:B0-----:R-:W-:-:S05]  /*0060*/  VIADD R15, R0, 0x1f ;  /* 0x0000001f000f7836 */ /* 0x001fca0000000000 */
[----:B------:R-:W-:Y:S02]  /*0070*/  SHF.R.U32.HI R5, RZ, 0x5, R15 ;  /* 0x00000005ff057819 */ /* 0x000fe4000001160f */
[----:B--2---:R-:W-:-:S05]  /*0080*/  IADD3 R2, PT, PT, -R2, UR4, RZ ;  /* 0x0000000402027c10 */ /* 0x004fca000fffe1ff */
[----:B------:R-:W-:-:S05]  /*0090*/  IMAD R4, R2, R5, R5 ;  /* 0x0000000502047224 */ /* 0x000fca00078e0205 */
[----:B-1----:R-:W-:-:S13]  /*00a0*/  ISETP.GE.AND P0, PT, R3, R4, PT ;  /* 0x000000040300720c */ /* 0x002fda0003f06270 */
[----:B------:R-:W-:Y:S05]  /*00b0*/  @P0 BRA `(.L_x_1) ;  /* 0x0000000000240947 */ /* 0x000fea0003800000 */
[----:B------:R-:W0:Y:S01]  /*00c0*/  S2R R9, SR_CgaCtaId ;  /* 0x0000000000097919 */ /* 0x000e220000008800 */
[----:B------:R-:W-:Y:S01]  /*00d0*/  MOV R6, 0x400 ;  /* 0x0000040000067802 */ /* 0x000fe20000000f00 */
[----:B------:R-:W-:-:S03]  /*00e0*/  IMAD.MOV.U32 R7, RZ, RZ, R3 ;  /* 0x000000ffff077224 */ /* 0x000fc600078e0003 */
[----:B0-----:R-:W-:-:S07]  /*00f0*/  LEA R6, R9, R6, 0x18 ;  /* 0x0000000609067211 */ /* 0x001fce00078ec0ff */
.L_x_2:
[----:B------:R-:W-:Y:S02]  /*0100*/  IMAD R8, R7, 0x4, R6 ;  /* 0x0000000407087824 */ /* 0x000fe400078e0206 */
[----:B------:R-:W-:-:S03]  /*0110*/  IMAD.IADD R7, R0, 0x1, R7 ;  /* 0x0000000100077824 */ /* 0x000fc600078e0207 */
[----:B------:R0:W-:Y:S02]  /*0120*/  STS [R8], RZ ;  /* 0x000000ff08007388 */ /* 0x0001e40000000800 */
[----:B------:R-:W-:-:S13]  /*0130*/  ISETP.GE.AND P0, PT, R7, R4, PT ;  /* 0x000000040700720c */ /* 0x000fda0003f06270 */
[----:B0-----:R-:W-:Y:S05]  /*0140*/  @!P0 BRA `(.L_x_2) ;  /* 0xfffffffc00ec8947 */ /* 0x001fea000383ffff */
.L_x_1:
[----:B------:R-:W-:Y:S05]  /*0150*/  BSYNC.RECONVERGENT B0 ;  /* 0x0000000000007941 */ /* 0x000fea0003800200 */
.L_x_0:
[----:B------:R-:W0:Y:S01]  /*0160*/  S2UR UR4, SR_CTAID.X ;  /* 0x00000000000479c3 */ /* 0x000e220000002500 */
[----:B------:R-:W1:Y:S01]  /*0170*/  LDCU UR5, c[0x0][0x390] ;  /* 0x00007200ff0577ac */ /* 0x000e620008000800 */
[----:B------:R-:W-:Y:S01]  /*0180*/  BSSY.RECONVERGENT B0, `(.L_x_3) ;  /* 0x000001f000007945 */ /* 0x000fe20003800200 */
[----:B------:R-:W-:Y:S01]  /*0190*/  IADD3 R4, PT, PT, R2, 0x1, RZ ;  /* 0x0000000102047810 */ /* 0x000fe20007ffe0ff */
[----:B------:R-:W2:Y:S01]  /*01a0*/  LDCU.64 UR6, c[0x0][0x358] ;  /* 0x00006b00ff0677ac */ /* 0x000ea20008000a00 */
[----:B------:R-:W3:Y:S01]  /*01b0*/  LDCU.64 UR8, c[0x0][0x380] ;  /* 0x00007000ff0877ac */ /* 0x000ee20008000a00 */
[----:B------:R-:W4:Y:S01]  /*01c0*/  LDCU.64 UR10, c[0x0][0x390] ;  /* 0x00007200ff0a77ac */ /* 0x000f220008000a00 */
[----:B0-----:R-:W-:Y:S01]  /*01d0*/  IMAD R6, R0, UR4, R3 ;  /* 0x0000000400067c24 */ /* 0x001fe2000f8e0203 */
[----:B------:R-:W-:Y:S04]  /*01e0*/  BAR.SYNC.DEFER_BLOCKING 0x0 ;  /* 0x0000000000007b1d */ /* 0x000fe80000010000 */
[----:B-1----:R-:W-:-:S13]  /*01f0*/  ISETP.GE.U32.AND P0, PT, R6, UR5, PT ;  /* 0x0000000506007c0c */ /* 0x002fda000bf06070 */
[----:B--234-:R-:W-:Y:S05]  /*0200*/  @P0 BRA `(.L_x_4) ;  /* 0x0000000000580947 */ /* 0x01cfea0003800000 */
[----:B------:R-:W0:Y:S01]  /*0210*/  LDCU UR4, c[0x0][0x370] ;  /* 0x00006e00ff0477ac */ /* 0x000e220008000800 */
[----:B------:R-:W-:Y:S01]  /*0220*/  SHF.R.U32.HI R7, RZ, 0x5, R3 ;  /* 0x00000005ff077819 */ /* 0x000fe20000011603 */
[----:B------:R-:W-:-:S04]  /*0230*/  IMAD.MOV.U32 R8, RZ, RZ, R6 ;  /* 0x000000ffff087224 */ /* 0x000fc800078e0006 */
[----:B------:R-:W-:Y:S02]  /*0240*/  IMAD R10, R7, R4, RZ ;  /* 0x00000004070a7224 */ /* 0x000fe400078e02ff */
[----:B0-----:R-:W-:-:S07]  /*0250*/  IMAD R9, R0, UR4, RZ ;  /* 0x0000000400097c24 */ /* 0x001fce000f8e02ff */
.L_x_7:
[----:B0-----:R-:W-:-:S05]  /*0260*/  IADD3 R6, P0, PT, R8, UR8, RZ ;  /* 0x0000000808067c10 */ /* 0x001fca000ff1e0ff */
[----:B------:R-:W-:-:S05]  /*0270*/  IMAD.X R7, RZ, RZ, UR9, P0 ;  /* 0x00000009ff077e24 */ /* 0x000fca00080e06ff */
[----:B------:R-:W2:Y:S01]  /*0280*/  LDG.E.U8.CONSTANT R6, desc[UR6][R6.64] ;  /* 0x0000000606067981 */ /* 0x000ea2000c1e9100 */
[----:B------:R-:W-:Y:S01]  /*0290*/  IMAD.IADD R8, R9, 0x1, R8 ;  /* 0x0000000109087824 */ /* 0x000fe200078e0208 */
[----:B------:R-:W-:Y:S04]  /*02a0*/  BSSY.RECONVERGENT B1, `(.L_x_5) ;  /* 0x000000b000017945 */ /* 0x000fe80003800200 */
[----:B------:R-:W-:Y:S01]  /*02b0*/  ISETP.GE.U32.AND P1, PT, R8, UR10, PT ;  /* 0x0000000a08007c0c */ /* 0x000fe2000bf26070 */
[----:B--2---:R-:W-:-:S05]  /*02c0*/  VIADD R11, R6, -UR11 ;  /* 0x8000000b060b7c36 */ /* 0x004fca0008000000 */
[----:B------:R-:W-:-:S13]  /*02d0*/  ISETP.GT.U32.AND P0, PT, R11, R2, PT ;  /* 0x000000020b00720c */ /* 0x000fda0003f04070 */
[----:B------:R-:W-:Y:S05]  /*02e0*/  @P0 BRA `(.L_x_6) ;  /* 0x0000000000180947 */ /* 0x000fea0003800000 */
[----:B------:R-:W0:Y:S01]  /*02f0*/  S2UR UR5, SR_CgaCtaId ;  /* 0x00000000000579c3 */ /* 0x000e220000008800 */
[----:B------:R-:W-:Y:S01]  /*0300*/  UMOV UR4, 0x400 ;  /* 0x0000040000047882 */ /* 0x000fe20000000000 */
[----:B------:R-:W-:Y:S01]  /*0310*/  IADD3 R6, PT, PT, R10, R11, RZ ;  /* 0x0000000b0a067210 */ /* 0x000fe20007ffe0ff */
[----:B0-----:R-:W-:-:S06]  /*0320*/  ULEA UR4, UR5, UR4, 0x18 ;  /* 0x0000000405047291 */ /* 0x001fcc000f8ec0ff */
[----:B------:R-:W-:-:S05]  /*0330*/  LEA R6, R6, UR4, 0x2 ;  /* 0x0000000406067c11 */ /* 0x000fca000f8e10ff */
[----:B------:R0:W-:Y:S02]  /*0340*/  ATOMS.POPC.INC.32 RZ, [R6+URZ] ;  /* 0x0000000006ff7f8c */ /* 0x0001e4000d8000ff */
.L_x_6:
[----:B------:R-:W-:Y:S05]  /*0350*/  BSYNC.RECONVERGENT B1 ;  /* 0x0000000000017941 */ /* 0x000fea0003800200 */
.L_x_5:
[----:B------:R-:W-:Y:S05]  /*0360*/  @!P1 BRA `(.L_x_7) ;  /* 0xfffffffc00bc9947 */ /* 0x000fea000383ffff */
.L_x_4:
[----:B------:R-:W-:Y:S05]  /*0370*/  BSYNC.RECONVERGENT B0 ;  /* 0x0000000000007941 */ /* 0x000fea0003800200 */
.L_x_3:
[----:B------:R-:W-:Y:S01]  /*0380*/  BAR.SYNC.DEFER_BLOCKING 0x0 ;  /* 0x0000000000007b1d */ /* 0x000fe20000010000 */
[----:B------:R-:W-:-:S13]  /*0390*/  ISETP.GT.AND P0, PT, R3, R2, PT ;  /* 0x000000020300720c */ /* 0x000fda0003f04270 */
[----:B------:R-:W-:Y:S05]  /*03a0*/  @P0 EXIT ;  /* 0x000000000000094d */ /* 0x000fea0003800000 */
[C---:B0-----:R-:W-:Y:S01]  /*03b0*/  LOP3.LUT R6, R5.reuse, 0x7, RZ, 0xc0, !PT ;  /* 0x0000000705067812 */ /* 0x041fe200078ec0ff */
[----:B------:R-:W-:Y:S01]  /*03c0*/  VIADD R7, R5, 0xffffffff ;  /* 0xffffffff05077836 */ /* 0x000fe20000000000 */
[----:B------:R-:W-:-:S03]  /*03d0*/  LOP3.LUT R18, R15, 0x60, RZ, 0xc0, !PT ;  /* 0x000000600f127812 */ /* 0x000fc600078ec0ff */
[----:B------:R-:W-:Y:S01]  /*03e0*/  VIADD R6, R6, 0xffffffff ;  /* 0xffffffff06067836 */ /* 0x000fe20000000000 */
[----:B------:R-:W-:-:S04]  /*03f0*/  ISETP.GE.U32.AND P1, PT, R7, 0x7, PT ;  /* 0x000000070700780c */ /* 0x000fc80003f26070 */
[----:B------:R-:W-:Y:S02]  /*0400*/  ISETP.GE.U32.AND P0, PT, R6, 0x3, PT ;  /* 0x000000030600780c */ /* 0x000fe40003f06070 */
[C---:B------:R-:W-:Y:S02]  /*0410*/  LOP3.LUT R6, R5.reuse, 0x7fffff8, RZ, 0xc0, !PT ;  /* 0x07fffff805067812 */ /* 0x040fe400078ec0ff */
[----:B------:R-:W-:-:S03]  /*0420*/  LOP3.LUT R5, R5, 0x78, RZ, 0xc0, !PT ;  /* 0x0000007805057812 */ /* 0x000fc600078ec0ff */
[----:B------:R-:W-:-:S07]  /*0430*/  IMAD.MOV R6, RZ, RZ, -R6 ;  /* 0x000000ffff067224 */ /* 0x000fce00078e0a06 */
.L_x_15:
[----:B0-----:R-:W-:Y:S02]  /*0440*/  HFMA2 R7, -RZ, RZ, 0, 0 ;  /* 0x00000000ff077431 */ /* 0x001fe400000001ff */
[----:B------:R-:W-:Y:S01]  /*0450*/  IMAD.MOV.U32 R8, RZ, RZ, RZ ;  /* 0x000000ffff087224 */ /* 0x000fe200078e00ff */
[----:B------:R-:W-:Y:S06]  /*0460*/  @!P1 BRA `(.L_x_8) ;  /* 0x0000000000a09947 */ /* 0x000fec0003800000 */
[----:B------:R-:W0:Y:S01]  /*0470*/  S2R R7, SR_CgaCtaId ;  /* 0x0000000000077919 */ /* 0x000e220000008800 */
[----:B------:R-:W-:Y:S01]  /*0480*/  MOV R8, 0x400 ;  /* 0x0000040000087802 */ /* 0x000fe20000000f00 */
[----:B------:R-:W-:Y:S02]  /*0490*/  IMAD.MOV.U32 R10, RZ, RZ, RZ ;  /* 0x000000ffff0a7224 */ /* 0x000fe400078e00ff */
[----:B------:R-:W-:Y:S01]  /*04a0*/  IMAD.MOV.U32 R11, RZ, RZ, R6 ;  /* 0x000000ffff0b7224 */ /* 0x000fe200078e0006 */
[----:B0-----:R-:W-:Y:S01]  /*04b0*/  LEA R8, R7, R8, 0x18 ;  /* 0x0000000807087211 */ /* 0x001fe200078ec0ff */
[----:B------:R-:W-:-:S04]  /*04c0*/  IMAD.MOV.U32 R7, RZ, RZ, RZ ;  /* 0x000000ffff077224 */ /* 0x000fc800078e00ff */
[----:B------:R-:W-:-:S07]  /*04d0*/  IMAD R9, R3, 0x4, R8 ;  /* 0x0000000403097824 */ /* 0x000fce00078e0208 */
.L_x_9:
[C---:B------:R-:W-:Y:S01]  /*04e0*/  IMAD R13, R10.reuse, R4, R3 ;  /* 0x000000040a0d7224 */ /* 0x040fe200078e0203 */
[----:B------:R0:W-:Y:S01]  /*04f0*/  LDS R12, [R9] ;  /* 0x00000000090c7984 */ /* 0x0001e20000000800 */
[----:B------:R-:W-:Y:S02]  /*0500*/  VIADD R11, R11, 0x8 ;  /* 0x000000080b0b7836 */ /* 0x000fe40000000000 */
[----:B------:R-:W-:Y:S01]  /*0510*/  VIADD R10, R10, 0x8 ;  /* 0x000000080a0a7836 */ /* 0x000fe20000000000 */
[----:B------:R-:W-:Y:S02]  /*0520*/  LEA R13, R13, R8, 0x2 ;  /* 0x000000080d0d7211 */ /* 0x000fe400078e10ff */
[----:B------:R-:W-:Y:S01]  /*0530*/  ISETP.NE.AND P2, PT, R11, RZ, PT ;  /* 0x000000ff0b00720c */ /* 0x000fe20003f45270 */
[C---:B0-----:R-:W-:Y:S02]  /*0540*/  IMAD R9, R4.reuse, 0x20, R9 ;  /* 0x0000002004097824 */ /* 0x041fe400078e0209 */
[----:B------:R-:W-:-:S02]  /*0550*/  IMAD R17, R4, 0x4, R13 ;  /* 0x0000000404117824 */ /* 0x000fc400078e020d */
[----:B------:R-:W-:Y:S02]  /*0560*/  IMAD R13, R2, 0x4, R13 ;  /* 0x00000004020d7824 */ /* 0x000fe400078e020d */
[--C-:B------:R-:W-:Y:S02]  /*0570*/  IMAD R19, R4, 0x4, R17.reuse ;  /* 0x0000000404137824 */ /* 0x100fe400078e0211 */
[----:B------:R-:W-:Y:S02]  /*0580*/  IMAD R14, R2, 0x4, R17 ;  /* 0x00000004020e7824 */ /* 0x000fe400078e0211 */
[--C-:B------:R-:W-:Y:S01]  /*0590*/  IMAD R21, R4, 0x4, R19.reuse ;  /* 0x0000000404157824 */ /* 0x100fe200078e0213 */
[----:B------:R-:W0:Y:S01]  /*05a0*/  LDS R13, [R13+0x4] ;  /* 0x000004000d0d7984 */ /* 0x000e220000000800 */
[----:B------:R-:W-:-:S03]  /*05b0*/  IMAD R16, R2, 0x4, R19 ;  /* 0x0000000402107824 */ /* 0x000fc600078e0213 */
[-C--:B------:R-:W-:Y:S01]  /*05c0*/  LEA R23, R4, R21.reuse, 0x2 ;  /* 0x0000001504177211 */ /* 0x080fe200078e10ff */
[----:B------:R-:W-:Y:S01]  /*05d0*/  LDS R14, [R14+0x4] ;  /* 0x000004000e0e7984 */ /* 0x000fe20000000800 */
[----:B------:R-:W-:-:S03]  /*05e0*/  LEA R20, R2, R21, 0x2 ;  /* 0x0000001502147211 */ /* 0x000fc600078e10ff */
[--C-:B------:R-:W-:Y:S01]  /*05f0*/  IMAD R17, R4, 0x4, R23.reuse ;  /* 0x0000000404117824 */ /* 0x100fe200078e0217 */
[----:B------:R-:W1:Y:S01]  /*0600*/  LDS R16, [R16+0x4] ;  /* 0x0000040010107984 */ /* 0x000e620000000800 */
[----:B------:R-:W-:Y:S02]  /*0610*/  IMAD R23, R2, 0x4, R23 ;  /* 0x0000000402177824 */ /* 0x000fe400078e0217 */
[--C-:B------:R-:W-:Y:S01]  /*0620*/  IMAD R19, R4, 0x4, R17.reuse ;  /* 0x0000000404137824 */ /* 0x100fe200078e0211 */
[----:B------:R-:W-:Y:S01]  /*0630*/  LDS R20, [R20+0x4] ;  /* 0x0000040014147984 */ /* 0x000fe20000000800 */
[----:B------:R-:W-:-:S03]  /*0640*/  IMAD R22, R2, 0x4, R17 ;  /* 0x0000000402167824 */ /* 0x000fc600078e0211 */
[----:B------:R-:W-:Y:S01]  /*0650*/  LEA R19, R2, R19, 0x2 ;  /* 0x0000001302137211 */ /* 0x000fe200078e10ff */
[----:B------:R-:W2:Y:S04]  /*0660*/  LDS R17, [R23+0x4] ;  /* 0x0000040017117984 */ /* 0x000ea80000000800 */
[----:B------:R-:W-:Y:S04]  /*0670*/  LDS R22, [R22+0x4] ;  /* 0x0000040016167984 */ /* 0x000fe80000000800 */
[----:B------:R-:W3:Y:S01]  /*0680*/  LDS R19, [R19+0x4] ;  /* 0x0000040013137984 */ /* 0x000ee20000000800 */
[----:B0-----:R-:W-:-:S04]  /*0690*/  IADD3 R13, PT, PT, R13, R12, R7 ;  /* 0x0000000c0d0d7210 */ /* 0x001fc80007ffe007 */
[----:B-1----:R-:W-:-:S04]  /*06a0*/  IADD3 R13, PT, PT, R16, R14, R13 ;  /* 0x0000000e100d7210 */ /* 0x002fc80007ffe00d */
[----:B--2---:R-:W-:-:S04]  /*06b0*/  IADD3 R13, PT, PT, R17, R20, R13 ;  /* 0x00000014110d7210 */ /* 0x004fc80007ffe00d */
[----:B---3--:R-:W-:Y:S01]  /*06c0*/  IADD3 R7, PT, PT, R19, R22, R13 ;  /* 0x0000001613077210 */ /* 0x008fe20007ffe00d */
[----:B------:R-:W-:Y:S06]  /*06d0*/  @P2 BRA `(.L_x_9) ;  /* 0xfffffffc00802947 */ /* 0x000fec000383ffff */
[----:B------:R-:W-:-:S07]  /*06e0*/  MOV R8, R5 ;  /* 0x0000000500087202 */ /* 0x000fce0000000f00 */
.L_x_8:
[----:B------:R-:W-:-:S13]  /*06f0*/  LOP3.LUT P2, RZ, R15, 0xe0, RZ, 0xc0, !PT ;  /* 0x000000e00fff7812 */ /* 0x000fda000784c0ff */
[----:B------:R-:W-:Y:S05]  /*0700*/  @!P2 BRA `(.L_x_10) ;  /* 0x0000000000a4a947 */ /* 0x000fea0003800000 */
[----:B------:R-:W-:Y:S01]  /*0710*/  ISETP.NE.AND P2, PT, R18, RZ, PT ;  /* 0x000000ff1200720c */ /* 0x000fe20003f45270 */
[----:B------:R-:W-:-:S12]  /*0720*/  @!P0 BRA `(.L_x_11) ;  /* 0x0000000000448947 */ /* 0x000fd80003800000 */
[----:B------:R-:W0:Y:S01]  /*0730*/  S2UR UR5, SR_CgaCtaId ;  /* 0x00000000000579c3 */ /* 0x000e220000008800 */
[----:B------:R-:W-:Y:S01]  /*0740*/  UMOV UR4, 0x400 ;  /* 0x0000040000047882 */ /* 0x000fe20000000000 */
[C---:B------:R-:W-:Y:S02]  /*0750*/  IMAD R9, R8.reuse, R4, R3 ;  /* 0x0000000408097224 */ /* 0x040fe400078e0203 */
[----:B------:R-:W-:Y:S01]  /*0760*/  VIADD R8, R8, 0x4 ;  /* 0x0000000408087836 */ /* 0x000fe20000000000 */
[----:B0-----:R-:W-:-:S06]  /*0770*/  ULEA UR4, UR5, UR4, 0x18 ;  /* 0x0000000405047291 */ /* 0x001fcc000f8ec0ff */
[----:B------:R-:W-:-:S05]  /*0780*/  LEA R9, R9, UR4, 0x2 ;  /* 0x0000000409097c11 */ /* 0x000fca000f8e10ff */
[--C-:B------:R-:W-:Y:S01]  /*0790*/  IMAD R11, R4, 0x4, R9.reuse ;  /* 0x00000004040b7824 */ /* 0x100fe200078e0209 */
[----:B------:R-:W-:Y:S01]  /*07a0*/  LDS R10, [R9] ;  /* 0x00000000090a7984 */ /* 0x000fe20000000800 */
[----:B------:R-:W-:Y:S02]  /*07b0*/  IMAD R14, R2, 0x4, R9 ;  /* 0x00000004020e7824 */ /* 0x000fe400078e0209 */
[----:B------:R-:W-:Y:S01]  /*07c0*/  IMAD R13, R4, 0x4, R11 ;  /* 0x00000004040d7824 */ /* 0x000fe200078e020b */
[C---:B------:R-:W-:Y:S02]  /*07d0*/  LEA R12, R2.reuse, R11, 0x2 ;  /* 0x0000000b020c7211 */ /* 0x040fe400078e10ff */
[----:B------:R-:W0:Y:S01]  /*07e0*/  LDS R11, [R14+0x4] ;  /* 0x000004000e0b7984 */ /* 0x000e220000000800 */
[----:B------:R-:W-:-:S03]  /*07f0*/  IMAD R13, R2, 0x4, R13 ;  /* 0x00000004020d7824 */ /* 0x000fc600078e020d */
[----:B------:R-:W-:Y:S04]  /*0800*/  LDS R12, [R12+0x4] ;  /* 0x000004000c0c7984 */ /* 0x000fe80000000800 */
[----:B------:R-:W1:Y:S01]  /*0810*/  LDS R13, [R13+0x4] ;  /* 0x000004000d0d7984 */ /* 0x000e620000000800 */
[----:B0-----:R-:W-:-:S04]  /*0820*/  IADD3 R7, PT, PT, R11, R10, R7 ;  /* 0x0000000a0b077210 */ /* 0x001fc80007ffe007 */
[----:B-1----:R-:W-:-:S07]  /*0830*/  IADD3 R7, PT, PT, R13, R12, R7 ;  /* 0x0000000c0d077210 */ /* 0x002fce0007ffe007 */
.L_x_11:
[----:B------:R-:W-:Y:S05]  /*0840*/  @!P2 BRA `(.L_x_10) ;  /* 0x000000000054a947 */ /* 0x000fea0003800000 */
[----:B------:R-:W-:Y:S02]  /*0850*/  ISETP.NE.AND P2, PT, R18, 0x20, PT ;  /* 0x000000201200780c */ /* 0x000fe40003f45270 */
[----:B------:R-:W-:-:S11]  /*0860*/  LOP3.LUT P3, RZ, R15, 0x20, RZ, 0xc0, !PT ;  /* 0x000000200fff7812 */ /* 0x000fd6000786c0ff */
[----:B------:R-:W-:Y:S05]  /*0870*/  @!P2 BRA `(.L_x_12) ;  /* 0x000000000028a947 */ /* 0x000fea0003800000 */
[----:B------:R-:W0:Y:S01]  /*0880*/  S2UR UR5, SR_CgaCtaId ;  /* 0x00000000000579c3 */ /* 0x000e220000008800 */
[----:B------:R-:W-:Y:S01]  /*0890*/  UMOV UR4, 0x400 ;  /* 0x0000040000047882 */ /* 0x000fe20000000000 */
[C---:B------:R-:W-:Y:S01]  /*08a0*/  IMAD R9, R8.reuse, R4, R3 ;  /* 0x0000000408097224 */ /* 0x040fe200078e0203 */
[----:B------:R-:W-:Y:S01]  /*08b0*/  IADD3 R8, PT, PT, R8, 0x2, RZ ;  /* 0x0000000208087810 */ /* 0x000fe20007ffe0ff */
[----:B0-----:R-:W-:-:S06]  /*08c0*/  ULEA UR4, UR5, UR4, 0x18 ;  /* 0x0000000405047291 */ /* 0x001fcc000f8ec0ff */
[----:B------:R-:W-:-:S05]  /*08d0*/  LEA R9, R9, UR4, 0x2 ;  /* 0x0000000409097c11 */ /* 0x000fca000f8e10ff */
[----:B------:R-:W-:Y:S01]  /*08e0*/  IMAD R11, R2, 0x4, R9 ;  /* 0x00000004020b7824 */ /* 0x000fe200078e0209 */
[----:B------:R-:W-:Y:S05]  /*08f0*/  LDS R10, [R9] ;  /* 0x00000000090a7984 */ /* 0x000fea0000000800 */
[----:B------:R-:W0:Y:S02]  /*0900*/  LDS R11, [R11+0x4] ;  /* 0x000004000b0b7984 */ /* 0x000e240000000800 */
[----:B0-----:R-:W-:-:S07]  /*0910*/  IADD3 R7, PT, PT, R11, R10, R7 ;  /* 0x0000000a0b077210 */ /* 0x001fce0007ffe007 */
.L_x_12:
[----:B------:R-:W-:Y:S05]  /*0920*/  @!P3 BRA `(.L_x_10) ;  /* 0x00000000001cb947 */ /* 0x000fea0003800000 */
[----:B------:R-:W0:Y:S01]  /*0930*/  S2UR UR5, SR_CgaCtaId ;  /* 0x00000000000579c3 */ /* 0x000e220000008800 */
[----:B------:R-:W-:Y:S01]  /*0940*/  UMOV UR4, 0x400 ;  /* 0x0000040000047882 */ /* 0x000fe20000000000 */
[----:B------:R-:W-:Y:S01]  /*0950*/  IMAD R8, R8, R4, R3 ;  /* 0x0000000408087224 */ /* 0x000fe200078e0203 */
[----:B0-----:R-:W-:-:S06]  /*0960*/  ULEA UR4, UR5, UR4, 0x18 ;  /* 0x0000000405047291 */ /* 0x001fcc000f8ec0ff */
[----:B------:R-:W-:-:S06]  /*0970*/  LEA R8, R8, UR4, 0x2 ;  /* 0x0000000408087c11 */ /* 0x000fcc000f8e10ff */
[----:B------:R-:W0:Y:S02]  /*0980*/  LDS R8, [R8] ;  /* 0x0000000008087984 */ /* 0x000e240000000800 */
[----:B0-----:R-:W-:-:S07]  /*0990*/  IMAD.IADD R7, R7, 0x1, R8 ;  /* 0x0000000107077824 */ /* 0x001fce00078e0208 */
.L_x_10:
[----:B------:R-:W-:Y:S01]  /*09a0*/  ISETP.NE.AND P2, PT, R7, RZ, PT ;  /* 0x000000ff0700720c */ /* 0x000fe20003f45270 */
[----:B------:R-:W-:-:S12]  /*09b0*/  BSSY.RECONVERGENT B0, `(.L_x_13) ;  /* 0x0000005000007945 */ /* 0x000fd80003800200 */
[----:B------:R-:W-:Y:S05]  /*09c0*/  @!P2 BRA `(.L_x_14) ;  /* 0x00000000000ca947 */ /* 0x000fea0003800000 */
[----:B------:R-:W0:Y:S02]  /*09d0*/  LDC.64 R8, c[0x0][0x388] ;  /* 0x0000e200ff087b82 */ /* 0x000e240000000a00 */
[----:B0-----:R-:W-:-:S05]  /*09e0*/  IMAD.WIDE R8, R3, 0x4, R8 ;  /* 0x0000000403087825 */ /* 0x001fca00078e0208 */
[----:B------:R0:W-:Y:S02]  /*09f0*/  REDG.E.ADD.STRONG.GPU desc[UR6][R8.64], R7 ;  /* 0x000000070800798e */ /* 0x0001e4000c12e106 */
.L_x_14:
[----:B------:R-:W-:Y:S05]  /*0a00*/  BSYNC.RECONVERGENT B0 ;  /* 0x0000000000007941 */ /* 0x000fea0003800200 */
.L_x_13:
[----:B------:R-:W-:-:S05]  /*0a10*/  IMAD.IADD R3, R0, 0x1, R3 ;  /* 0x0000000100037824 */ /* 0x000fca00078e0203 */
[----:B------:R-:W-:-:S13]  /*0a20*/  ISETP.GT.AND P2, PT, R3, R2, PT ;  /* 0x000000020300720c */ /* 0x000fda0003f44270 */
[----:B------:R-:W-:Y:S05]  /*0a30*/  @!P2 BRA `(.L_x_15) ;  /* 0xfffffff80080a947 */ /* 0x000fea000383ffff */
[----:B------:R-:W-:Y:S05]  /*0a40*/  EXIT ;  /* 0x000000000000794d */ /* 0x000fea0003800000 */
.L_x_16:
[----:B------:R-:W-:-:S00]  /*0a50*/  BRA `(.L_x_16) ;  /* 0xfffffffc00fc7947 */ /* 0x000fc0000383ffff */
[----:B------:R-:W-:-:S00]  /*0a60*/  NOP ;  /* 0x0000000000007918 */ /* 0x000fc00000000000 */
        /* <DEDUP_REMOVED lines=9> */
.L_x_17:


//--------------------- .nv.shared._Z22histogram_range_kernelPKhPjjii --------------------------
	.section	.nv.shared._Z22histogram_range_kernelPKhPjjii,"aw",@nobits
	.sectionflags	@""
	.align	16
	.zero		1024


//--------------------- .nv.shared.reserved.0     --------------------------
	.section	.nv.shared.reserved.0,"aw",@nobits
	.weak		__nv_reservedSMEM_offset_0_alias
	.size		__nv_reservedSMEM_offset_0_alias, 0, 64
	.other		__nv_reservedSMEM_offset_0_alias,@"STO_CUDA_RESERVED_SHARED STV_DEFAULT"
__nv_reservedSMEM_offset_0_alias:
	.zero		0
	.zero		64


//--------------------- .nv.constant0._Z22histogram_range_kernelPKhPjjii --------------------------
	.section	.nv.constant0._Z22histogram_range_kernelPKhPjjii,"a",@progbits
	.sectionflags	@""
	.align	4
.nv.constant0._Z22histogram_range_kernelPKhPjjii:
	.zero		924


//--------------------- SYMBOLS --------------------------

	.type		.nv.reservedSmem.offset0,@object
	.size		.nv.reservedSmem.offset0,0x4
	.type		.nv.reservedSmem.cap,@object
	.size		.nv.reservedSmem.cap,0x4
